	.headerflags	@"EF_CUDA_TEXMODE_UNIFIED EF_CUDA_64BIT_ADDRESS EF_CUDA_ACCELERATORS EF_CUDA_SM90 EF_CUDA_VIRTUAL_SM(EF_CUDA_SM90)"
	.elftype	@"ET_EXEC"


//--------------------- .nv.info                  --------------------------
	.section	.nv.info,"",@"SHT_CUDA_INFO"
	.align	4


	//----- nvinfo : EIATTR_REGCOUNT
	.align		4
        /*0000*/ 	.byte	0x04, 0x2f
        /*0002*/ 	.short	(.L_1 - .L_0)
	.align		4
.L_0:
        /*0004*/ 	.word	index@(triton_poi_fused_convolution_leaky_relu_2)
        /*0008*/ 	.word	0x00000010


	//----- nvinfo : EIATTR_MIN_STACK_SIZE
	.align		4
.L_1:
        /*000c*/ 	.byte	0x04, 0x12
        /*000e*/ 	.short	(.L_3 - .L_2)
	.align		4
.L_2:
        /*0010*/ 	.word	index@(triton_poi_fused_convolution_leaky_relu_2)
        /*0014*/ 	.word	0x00000000


	//----- nvinfo : EIATTR_FRAME_SIZE
	.align		4
.L_3:
        /*0018*/ 	.byte	0x04, 0x11
        /*001a*/ 	.short	(.L_5 - .L_4)
	.align		4
.L_4:
        /*001c*/ 	.word	index@(triton_poi_fused_convolution_leaky_relu_2)
        /*0020*/ 	.word	0x00000000


	//----- nvinfo : EIATTR_MIN_STACK_SIZE
	.align		4
.L_5:
        /*0024*/ 	.byte	0x04, 0x12
        /*0026*/ 	.short	(.L_7 - .L_6)
	.align		4
.L_6:
        /*0028*/ 	.word	index@(triton_poi_fused_convolution_leaky_relu_2)
        /*002c*/ 	.word	0x00000000
.L_7:


//--------------------- .nv.info.triton_poi_fused_convolution_leaky_relu_2 --------------------------
	.section	.nv.info.triton_poi_fused_convolution_leaky_relu_2,"",@"SHT_CUDA_INFO"
	.sectionflags	@""
	.align	4


	//----- nvinfo : EIATTR_CUDA_API_VERSION
	.align		4
        /*0000*/ 	.byte	0x04, 0x37
        /*0002*/ 	.short	(.L_9 - .L_8)
.L_8:
        /*0004*/ 	.word	0x0000007c


	//----- nvinfo : EIATTR_KPARAM_INFO
	.align		4
.L_9:
        /*0008*/ 	.byte	0x04, 0x17
        /*000a*/ 	.short	(.L_11 - .L_10)
.L_10:
        /*000c*/ 	.word	0x00000000
        /*0010*/ 	.short	0x0003
        /*0012*/ 	.short	0x0018
        /*0014*/ 	.byte	0x00, 0xf0, 0x11, 0x00


	//----- nvinfo : EIATTR_KPARAM_INFO
	.align		4
.L_11:
        /*0018*/ 	.byte	0x04, 0x17
        /*001a*/ 	.short	(.L_13 - .L_12)
.L_12:
        /*001c*/ 	.word	0x00000000
        /*0020*/ 	.short	0x0002
        /*0022*/ 	.short	0x0010
        /*0024*/ 	.byte	0x00, 0xf4, 0x21, 0x00


	//----- nvinfo : EIATTR_KPARAM_INFO
	.align		4
.L_13:
        /*0028*/ 	.byte	0x04, 0x17
        /*002a*/ 	.short	(.L_15 - .L_14)
.L_14:
        /*002c*/ 	.word	0x00000000
        /*0030*/ 	.short	0x0001
        /*0032*/ 	.short	0x0008
        /*0034*/ 	.byte	0x00, 0xf4, 0x21, 0x00


	//----- nvinfo : EIATTR_KPARAM_INFO
	.align		4
.L_15:
        /*0038*/ 	.byte	0x04, 0x17
        /*003a*/ 	.short	(.L_17 - .L_16)
.L_16:
        /*003c*/ 	.word	0x00000000
        /*0040*/ 	.short	0x0000
        /*0042*/ 	.short	0x0000
        /*0044*/ 	.byte	0x00, 0xf4, 0x21, 0x00


	//----- nvinfo : EIATTR_SPARSE_MMA_MASK
	.align		4
.L_17:
        /*0048*/ 	.byte	0x03, 0x50
        /*004a*/ 	.short	0x0000


	//----- nvinfo : EIATTR_MAXREG_COUNT
	.align		4
        /*004c*/ 	.byte	0x03, 0x1b
        /*004e*/ 	.short	0x00ff


	//----- nvinfo : EIATTR_EXIT_INSTR_OFFSETS
	.align		4
        /*0050*/ 	.byte	0x04, 0x1c
        /*0052*/ 	.short	(.L_19 - .L_18)


	//   ....[0]....
.L_18:
        /*0054*/ 	.word	0x00000260


	//   ....[1]....
        /*0058*/ 	.word	0x00000280


	//----- nvinfo : EIATTR_REQNTID
	.align		4
.L_19:
        /*005c*/ 	.byte	0x04, 0x10
        /*005e*/ 	.short	(.L_21 - .L_20)
.L_20:
        /*0060*/ 	.word	0x00000080
        /*0064*/ 	.word	0x00000001
        /*0068*/ 	.word	0x00000001


	//----- nvinfo : EIATTR_CBANK_PARAM_SIZE
	.align		4
.L_21:
        /*006c*/ 	.byte	0x03, 0x19
        /*006e*/ 	.short	0x001c


	//----- nvinfo : EIATTR_PARAM_CBANK
	.align		4
        /*0070*/ 	.byte	0x04, 0x0a
        /*0072*/ 	.short	(.L_23 - .L_22)
	.align		4
.L_22:
        /*0074*/ 	.word	index@(.nv.constant0.triton_poi_fused_convolution_leaky_relu_2)
        /*0078*/ 	.short	0x0210
        /*007a*/ 	.short	0x001c


	//----- nvinfo : EIATTR_SW_WAR
	.align		4
.L_23:
        /*007c*/ 	.byte	0x04, 0x36
        /*007e*/ 	.short	(.L_25 - .L_24)
.L_24:
        /*0080*/ 	.word	0x00000008
.L_25:


//--------------------- .nv.callgraph             --------------------------
	.section	.nv.callgraph,"",@"SHT_CUDA_CALLGRAPH"
	.align	4
	.sectionentsize	8
	.align		4
        /*0000*/ 	.word	0x00000000
	.align		4
        /*0004*/ 	.word	0xffffffff
	.align		4
        /*0008*/ 	.word	0x00000000
	.align		4
        /*000c*/ 	.word	0xfffffffe
	.align		4
        /*0010*/ 	.word	0x00000000
	.align		4
        /*0014*/ 	.word	0xfffffffd
	.align		4
        /*0018*/ 	.word	0x00000000
	.align		4
        /*001c*/ 	.word	0xfffffffc


//--------------------- .text.triton_poi_fused_convolution_leaky_relu_2 --------------------------
	.section	.text.triton_poi_fused_convolution_leaky_relu_2,"ax",@progbits
	.align	128
        .global         triton_poi_fused_convolution_leaky_relu_2
        .type           triton_poi_fused_convolution_leaky_relu_2,@function
        .size           triton_poi_fused_convolution_leaky_relu_2,(.L_x_1 - triton_poi_fused_convolution_leaky_relu_2)
        .other          triton_poi_fused_convolution_leaky_relu_2,@"STO_CUDA_ENTRY STV_DEFAULT"
triton_poi_fused_convolution_leaky_relu_2:
.text.triton_poi_fused_convolution_leaky_relu_2:
[----:B------:R-:W0:Y:S02]  /*0000*/  LDC R1, c[0x0][0x28] ;  /* 0x00000a00ff017b82 */ /* 0x000e240000000800 */
[----:B------:R-:W1:Y:S01]  /*0010*/  S2R R0, SR_TID.X ;  /* 0x0000000000007919 */ /* 0x000e620000002100 */
[----:B------:R-:W2:Y:S01]  /*0020*/  LDC.64 R4, c[0x0][0x218] ;  /* 0x00008600ff047b82 */ /* 0x000ea20000000a00 */
[----:B------:R-:W-:Y:S01]  /*0030*/  IMAD.MOV.U32 R11, RZ, RZ, RZ ;  /* 0x000000ffff0b7224 */ /* 0x000fe200078e00ff */
[----:B------:R-:W-:Y:S01]  /*0040*/  ULDC.64 UR4, c[0x0][0x208] ;  /* 0x0000820000047ab9 */ /* 0x000fe20000000a00 */
[----:B------:R-:W3:Y:S01]  /*0050*/  S2R R7, SR_CTAID.X ;  /* 0x0000000000077919 */ /* 0x000ee20000002500 */
[----:B------:R-:W-:Y:S01]  /*0060*/  ULDC.64 UR6, c[0x0][0x220] ;  /* 0x0000880000067ab9 */ /* 0x000fe20000000a00 */
[----:B-1----:R-:W-:Y:S01]  /*0070*/  IMAD.SHL.U32 R0, R0, 0x2, RZ ;  /* 0x0000000200007824 */ /* 0x002fe200078e00ff */
[----:B---3--:R-:W-:-:S04]  /*0080*/  SHF.R.S32.HI R2, RZ, 0x17, R7 ;  /* 0x00000017ff027819 */ /* 0x008fc80000011407 */
[----:B------:R-:W-:Y:S02]  /*0090*/  LOP3.LUT R0, R0, 0xfe, RZ, 0xc0, !PT ;  /* 0x000000fe00007812 */ /* 0x000fe400078ec0ff */
[----:B------:R-:W-:-:S03]  /*00a0*/  SGXT R2, R2, 0x1 ;  /* 0x000000010202781a */ /* 0x000fc60000000200 */
[----:B------:R-:W-:-:S05]  /*00b0*/  IMAD R7, R7, 0x100, R0 ;  /* 0x0000010007077824 */ /* 0x000fca00078e0200 */
[----:B------:R-:W-:Y:S02]  /*00c0*/  LEA.HI R0, R2, R7, RZ, 0x4 ;  /* 0x0000000702007211 */ /* 0x000fe400078f20ff */
[----:B------:R-:W1:Y:S01]  /*00d0*/  LDC.64 R2, c[0x0][0x210] ;  /* 0x00008400ff027b82 */ /* 0x000e620000000a00 */
[----:B------:R-:W-:Y:S02]  /*00e0*/  ISETP.GE.AND P2, PT, R7, 0x800, PT ;  /* 0x000008000700780c */ /* 0x000fe40003f46270 */
[----:B------:R-:W-:-:S04]  /*00f0*/  SHF.R.S32.HI R0, RZ, 0x4, R0 ;  /* 0x00000004ff007819 */ /* 0x000fc80000011400 */
[----:B------:R-:W-:-:S04]  /*0100*/  LEA.HI R6, R0, R0, RZ, 0x5 ;  /* 0x0000000000067211 */ /* 0x000fc800078f28ff */
[----:B------:R-:W-:-:S05]  /*0110*/  LOP3.LUT R9, R6, 0xffffffe0, RZ, 0xc0, !PT ;  /* 0xffffffe006097812 */ /* 0x000fca00078ec0ff */
[----:B------:R-:W-:Y:S02]  /*0120*/  IMAD.IADD R9, R0, 0x1, -R9 ;  /* 0x0000000100097824 */ /* 0x000fe400078e0a09 */
[----:B------:R-:W-:Y:S02]  /*0130*/  IMAD.MOV.U32 R0, RZ, RZ, RZ ;  /* 0x000000ffff007224 */ /* 0x000fe400078e00ff */
[----:B--2---:R-:W-:Y:S01]  /*0140*/  IMAD.WIDE R4, R9, 0x4, R4 ;  /* 0x0000000409047825 */ /* 0x004fe200078e0204 */
[----:B------:R-:W-:-:S03]  /*0150*/  CS2R R8, SRZ ;  /* 0x0000000000087805 */ /* 0x000fc6000001ff00 */
[----:B-1----:R-:W-:Y:S01]  /*0160*/  IMAD.WIDE R2, R7, 0x4, R2 ;  /* 0x0000000407027825 */ /* 0x002fe200078e0202 */
[----:B------:R-:W2:Y:S04]  /*0170*/  @!P2 LDG.E.EL R11, desc[UR4][R4.64] ;  /* 0x00000004040ba981 */ /* 0x000ea8000c2e1900 */
[----:B------:R-:W2:Y:S04]  /*0180*/  @!P2 LDG.E.64 R8, desc[UR4][R2.64] ;  /* 0x000000040208a981 */ /* 0x000ea8000c1e1b00 */
[----:B------:R-:W3:Y:S01]  /*0190*/  @!P2 LDG.E.EL R0, desc[UR4][R4.64] ;  /* 0x000000040400a981 */ /* 0x000ee2000c2e1900 */
[----:B------:R-:W-:-:S04]  /*01a0*/  IADD3 R6, P3, R7, UR6, RZ ;  /* 0x0000000607067c10 */ /* 0x000fc8000ff7e0ff */
[----:B------:R-:W-:Y:S02]  /*01b0*/  LEA.HI.X.SX32 R7, R7, UR7, 0x1, P3 ;  /* 0x0000000707077c11 */ /* 0x000fe400098f0eff */
[----:B--2---:R-:W-:Y:S02]  /*01c0*/  FSETP.GT.AND P1, PT, R8, -R11, PT ;  /* 0x8000000b0800720b */ /* 0x004fe40003f24000 */
[----:B---3--:R-:W-:Y:S02]  /*01d0*/  FSETP.GT.AND P0, PT, R9, -R0, PT ;  /* 0x800000000900720b */ /* 0x008fe40003f04000 */
[----:B------:R-:W-:Y:S02]  /*01e0*/  SEL R10, RZ, 0x1, !P1 ;  /* 0x00000001ff0a7807 */ /* 0x000fe40004800000 */
[----:B------:R-:W-:Y:S01]  /*01f0*/  SEL R13, RZ, 0x100, !P0 ;  /* 0x00000100ff0d7807 */ /* 0x000fe20004000000 */
[----:B------:R-:W-:-:S04]  /*0200*/  FADD R8, R11, R8 ;  /* 0x000000080b087221 */ /* 0x000fc80000000000 */
[----:B------:R-:W-:Y:S02]  /*0210*/  IMAD.IADD R13, R10, 0x1, R13 ;  /* 0x000000010a0d7824 */ /* 0x000fe400078e020d */
[----:B------:R-:W-:Y:S01]  /*0220*/  FADD R9, R0, R9 ;  /* 0x0000000900097221 */ /* 0x000fe20000000000 */
[----:B------:R-:W-:Y:S02]  /*0230*/  @!P1 FMUL R8, R8, 0.10000000149011611938 ;  /* 0x3dcccccd08089820 */ /* 0x000fe40000400000 */
[----:B------:R1:W-:Y:S01]  /*0240*/  @!P2 STG.E.U16 desc[UR4][R6.64], R13 ;  /* 0x0000000d0600a986 */ /* 0x0003e2000c101504 */
[----:B------:R-:W-:Y:S01]  /*0250*/  @!P0 FMUL R9, R9, 0.10000000149011611938 ;  /* 0x3dcccccd09098820 */ /* 0x000fe20000400000 */
[----:B------:R-:W-:Y:S06]  /*0260*/  @P2 EXIT ;  /* 0x000000000000294d */ /* 0x000fec0003800000 */
[----:B------:R-:W-:Y:S01]  /*0270*/  STG.E.64 desc[UR4][R2.64], R8 ;  /* 0x0000000802007986 */ /* 0x000fe2000c101b04 */
[----:B------:R-:W-:Y:S05]  /*0280*/  EXIT ;  /* 0x000000000000794d */ /* 0x000fea0003800000 */
.L_x_0:
[----:B------:R-:W-:-:S00]  /*0290*/  BRA `(.L_x_0) ;  /* 0xfffffffc00fc7947 */ /* 0x000fc0000383ffff */
[----:B------:R-:W-:-:S00]  /*02a0*/  NOP ;  /* 0x0000000000007918 */ /* 0x000fc00000000000 */
        /* <DEDUP_REMOVED lines=13> */
.L_x_1:


//--------------------- .nv.constant0.triton_poi_fused_convolution_leaky_relu_2 --------------------------
	.section	.nv.constant0.triton_poi_fused_convolution_leaky_relu_2,"a",@progbits
	.sectionflags	@""
	.align	4
.nv.constant0.triton_poi_fused_convolution_leaky_relu_2:
	.zero		556
